//
// Generated by NVIDIA NVVM Compiler
//
// Compiler Build ID: CL-36424714
// Cuda compilation tools, release 13.0, V13.0.88
// Based on NVVM 20.0.0
//

.version 9.0
.target sm_100
.address_size 64

	// .globl	_Z19smem_latency_kernelPKjPjS1_
// _ZZ19smem_latency_kernelPKjPjS1_E4smem has been demoted

.visible .entry _Z19smem_latency_kernelPKjPjS1_(
	.param .u64 .ptr .align 1 _Z19smem_latency_kernelPKjPjS1__param_0,
	.param .u64 .ptr .align 1 _Z19smem_latency_kernelPKjPjS1__param_1,
	.param .u64 .ptr .align 1 _Z19smem_latency_kernelPKjPjS1__param_2
)
.maxntid 16
.minnctapersm 1
{
	.reg .pred 	%p<2>;
	.reg .b32 	%r<111>;
	.reg .b64 	%rd<13>;
	// demoted variable
	.shared .align 4 .b8 _ZZ19smem_latency_kernelPKjPjS1_E4smem[64];
	ld.param.u64 	%rd3, [_Z19smem_latency_kernelPKjPjS1__param_0];
	ld.param.u64 	%rd1, [_Z19smem_latency_kernelPKjPjS1__param_1];
	ld.param.u64 	%rd4, [_Z19smem_latency_kernelPKjPjS1__param_2];
	cvta.to.global.u64 	%rd5, %rd3;
	mov.u32 	%r104, %tid.x;
	mul.wide.u32 	%rd6, %r104, 4;
	add.s64 	%rd7, %rd5, %rd6;
	ld.global.u32 	%r105, [%rd7];
	shl.b32 	%r106, %r104, 2;
	mov.u32 	%r107, _ZZ19smem_latency_kernelPKjPjS1_E4smem;
	add.s32 	%r108, %r107, %r106;
	st.shared.u32 	[%r108], %r105;
	cvt.u64.u32 	%rd8, %r107;
	cvta.shared.u64 	%rd9, %rd8;
	add.s64 	%rd2, %rd9, %rd6;
	// begin inline asm
	{.reg .u64 u64addr;
 cvta.to.shared.u64 u64addr, %rd2;
 cvt.u32.u64 %r5, u64addr;}

	// end inline asm
	// begin inline asm
	bar.sync 0;
mov.u32 %r2, %clock;

	// end inline asm
	cvta.to.global.u64 	%rd10, %rd4;
	// begin inline asm
	ld.shared.b32 %r5, [%r5];

	// end inline asm
	// begin inline asm
	ld.shared.b32 %r5, [%r5];

	// end inline asm
	// begin inline asm
	ld.shared.b32 %r5, [%r5];

	// end inline asm
	// begin inline asm
	ld.shared.b32 %r5, [%r5];

	// end inline asm
	// begin inline asm
	ld.shared.b32 %r5, [%r5];

	// end inline asm
	// begin inline asm
	ld.shared.b32 %r5, [%r5];

	// end inline asm
	// begin inline asm
	ld.shared.b32 %r5, [%r5];

	// end inline asm
	// begin inline asm
	ld.shared.b32 %r5, [%r5];

	// end inline asm
	// begin inline asm
	ld.shared.b32 %r5, [%r5];

	// end inline asm
	// begin inline asm
	ld.shared.b32 %r5, [%r5];

	// end inline asm
	// begin inline asm
	ld.shared.b32 %r5, [%r5];

	// end inline asm
	// begin inline asm
	ld.shared.b32 %r5, [%r5];

	// end inline asm
	// begin inline asm
	ld.shared.b32 %r5, [%r5];

	// end inline asm
	// begin inline asm
	ld.shared.b32 %r5, [%r5];

	// end inline asm
	// begin inline asm
	ld.shared.b32 %r5, [%r5];

	// end inline asm
	// begin inline asm
	ld.shared.b32 %r5, [%r5];

	// end inline asm
	// begin inline asm
	ld.shared.b32 %r5, [%r5];

	// end inline asm
	// begin inline asm
	ld.shared.b32 %r5, [%r5];

	// end inline asm
	// begin inline asm
	ld.shared.b32 %r5, [%r5];

	// end inline asm
	// begin inline asm
	ld.shared.b32 %r5, [%r5];

	// end inline asm
	// begin inline asm
	ld.shared.b32 %r5, [%r5];

	// end inline asm
	// begin inline asm
	ld.shared.b32 %r5, [%r5];

	// end inline asm
	// begin inline asm
	ld.shared.b32 %r5, [%r5];

	// end inline asm
	// begin inline asm
	ld.shared.b32 %r5, [%r5];

	// end inline asm
	// begin inline asm
	ld.shared.b32 %r5, [%r5];

	// end inline asm
	// begin inline asm
	ld.shared.b32 %r5, [%r5];

	// end inline asm
	// begin inline asm
	ld.shared.b32 %r5, [%r5];

	// end inline asm
	// begin inline asm
	ld.shared.b32 %r5, [%r5];

	// end inline asm
	// begin inline asm
	ld.shared.b32 %r5, [%r5];

	// end inline asm
	// begin inline asm
	ld.shared.b32 %r5, [%r5];

	// end inline asm
	// begin inline asm
	ld.shared.b32 %r5, [%r5];

	// end inline asm
	// begin inline asm
	ld.shared.b32 %r5, [%r5];

	// end inline asm
	// begin inline asm
	ld.shared.b32 %r5, [%r5];

	// end inline asm
	// begin inline asm
	ld.shared.b32 %r5, [%r5];

	// end inline asm
	// begin inline asm
	ld.shared.b32 %r5, [%r5];

	// end inline asm
	// begin inline asm
	ld.shared.b32 %r5, [%r5];

	// end inline asm
	// begin inline asm
	ld.shared.b32 %r5, [%r5];

	// end inline asm
	// begin inline asm
	ld.shared.b32 %r5, [%r5];

	// end inline asm
	// begin inline asm
	ld.shared.b32 %r5, [%r5];

	// end inline asm
	// begin inline asm
	ld.shared.b32 %r5, [%r5];

	// end inline asm
	// begin inline asm
	ld.shared.b32 %r5, [%r5];

	// end inline asm
	// begin inline asm
	ld.shared.b32 %r5, [%r5];

	// end inline asm
	// begin inline asm
	ld.shared.b32 %r5, [%r5];

	// end inline asm
	// begin inline asm
	ld.shared.b32 %r5, [%r5];

	// end inline asm
	// begin inline asm
	ld.shared.b32 %r5, [%r5];

	// end inline asm
	// begin inline asm
	ld.shared.b32 %r5, [%r5];

	// end inline asm
	// begin inline asm
	ld.shared.b32 %r5, [%r5];

	// end inline asm
	// begin inline asm
	ld.shared.b32 %r5, [%r5];

	// end inline asm
	// begin inline asm
	ld.shared.b32 %r5, [%r5];

	// end inline asm
	// begin inline asm
	ld.shared.b32 %r5, [%r5];

	// end inline asm
	// begin inline asm
	bar.sync 0;
mov.u32 %r103, %clock;

	// end inline asm
	sub.s32 	%r109, %r103, %r2;
	add.s64 	%rd11, %rd10, %rd6;
	st.global.u32 	[%rd11], %r109;
	setp.ne.s32 	%p1, %r5, -1;
	@%p1 bra 	$L__BB0_2;
	cvta.to.global.u64 	%rd12, %rd1;
	mov.b32 	%r110, -1;
	st.global.u32 	[%rd12], %r110;
$L__BB0_2:
	ret;

}


// ===== COMPILED SASS (sm_100) =====

	.target	sm_100

	.elftype	@"ET_EXEC"


//--------------------- .note.nv.tkinfo           --------------------------
	.section	.note.nv.tkinfo,"",@"SHT_NOTE"
	.sectionflags	@"SHF_NOTE_NV_TKINFO"
	.tkinfo
        /*0018*/ 	.word	0x00000002
        /*0030*/ 	.string	""
        /*0030*/ 	.string	"ptxas"
        /*0030*/ 	.string	"Cuda compilation tools, release 13.0, V13.0.88"
        /*0030*/ 	.string	"Build cuda_13.0.r13.0/compiler.36424714_0"
        /*0030*/ 	.string	"-arch sm_100 -m 64 "



//--------------------- .note.nv.cuinfo           --------------------------
	.section	.note.nv.cuinfo,"",@"SHT_NOTE"
	.sectionflags	@"SHF_NOTE_NV_CUINFO"
        /*0018*/ 	.short	0x0002
        /*001a*/ 	.short	0x0064
        /*001c*/ 	.short	0x0082
	.zero		2


//--------------------- .nv.info                  --------------------------
	.section	.nv.info,"",@"SHT_CUDA_INFO"
	.align	4


	//----- nvinfo : EIATTR_REGCOUNT
	.align		4
        /*0000*/ 	.byte	0x04, 0x2f
        /*0002*/ 	.short	(.L_1 - .L_0)
	.align		4
.L_0:
        /*0004*/ 	.word	index@(_Z19smem_latency_kernelPKjPjS1_)
        /*0008*/ 	.word	0x0000000b


	//----- nvinfo : EIATTR_FRAME_SIZE
	.align		4
.L_1:
        /*000c*/ 	.byte	0x04, 0x11
        /*000e*/ 	.short	(.L_3 - .L_2)
	.align		4
.L_2:
        /*0010*/ 	.word	index@(_Z19smem_latency_kernelPKjPjS1_)
        /*0014*/ 	.word	0x00000000


	//----- nvinfo : EIATTR_MIN_STACK_SIZE
	.align		4
.L_3:
        /*0018*/ 	.byte	0x04, 0x12
        /*001a*/ 	.short	(.L_5 - .L_4)
	.align		4
.L_4:
        /*001c*/ 	.word	index@(_Z19smem_latency_kernelPKjPjS1_)
        /*0020*/ 	.word	0x00000000
.L_5:


//--------------------- .nv.compat                --------------------------
	.section	.nv.compat,"",@"SHT_CUDA_COMPAT_INFO"
	.align	4
        /*0000*/ 	.byte	0x02, 0x09, 0x00, 0x00, 0x02, 0x02, 0x01, 0x00, 0x02, 0x05, 0x05, 0x00, 0x03, 0x07, 0x01, 0x01
        /*0010*/ 	.byte	0x02, 0x03, 0x00, 0x00, 0x02, 0x06, 0x01, 0x00, 0x04, 0x0b, 0x08, 0x00, 0x09, 0x00, 0x00, 0x00
        /*0020*/ 	.byte	0x00, 0x00, 0x00, 0x00


//--------------------- .nv.info._Z19smem_latency_kernelPKjPjS1_ --------------------------
	.section	.nv.info._Z19smem_latency_kernelPKjPjS1_,"",@"SHT_CUDA_INFO"
	.sectionflags	@""
	.align	4


	//----- nvinfo : EIATTR_CUDA_API_VERSION
	.align		4
        /*0000*/ 	.byte	0x04, 0x37
        /*0002*/ 	.short	(.L_7 - .L_6)
.L_6:
        /*0004*/ 	.word	0x00000082


	//----- nvinfo : EIATTR_KPARAM_INFO
	.align		4
.L_7:
        /*0008*/ 	.byte	0x04, 0x17
        /*000a*/ 	.short	(.L_9 - .L_8)
.L_8:
        /*000c*/ 	.word	0x00000000
        /*0010*/ 	.short	0x0002
        /*0012*/ 	.short	0x0010
        /*0014*/ 	.byte	0x00, 0xf5, 0x21, 0x00


	//----- nvinfo : EIATTR_KPARAM_INFO
	.align		4
.L_9:
        /*0018*/ 	.byte	0x04, 0x17
        /*001a*/ 	.short	(.L_11 - .L_10)
.L_10:
        /*001c*/ 	.word	0x00000000
        /*0020*/ 	.short	0x0001
        /*0022*/ 	.short	0x0008
        /*0024*/ 	.byte	0x00, 0xf5, 0x21, 0x00


	//----- nvinfo : EIATTR_KPARAM_INFO
	.align		4
.L_11:
        /*0028*/ 	.byte	0x04, 0x17
        /*002a*/ 	.short	(.L_13 - .L_12)
.L_12:
        /*002c*/ 	.word	0x00000000
        /*0030*/ 	.short	0x0000
        /*0032*/ 	.short	0x0000
        /*0034*/ 	.byte	0x00, 0xf5, 0x21, 0x00


	//----- nvinfo : EIATTR_SPARSE_MMA_MASK
	.align		4
.L_13:
        /*0038*/ 	.byte	0x03, 0x50
        /*003a*/ 	.short	0x0000


	//----- nvinfo : EIATTR_MAXREG_COUNT
	.align		4
        /*003c*/ 	.byte	0x03, 0x1b
        /*003e*/ 	.short	0x00ff


	//----- nvinfo : EIATTR_NUM_BARRIERS
	.align		4
        /*0040*/ 	.byte	0x02, 0x4c
        /*0042*/ 	.byte	0x01
	.zero		1


	//----- nvinfo : EIATTR_MERCURY_ISA_VERSION
	.align		4
        /*0044*/ 	.byte	0x03, 0x5f
        /*0046*/ 	.short	0x0101


	//----- nvinfo : EIATTR_VRC_CTA_INIT_COUNT
	.align		4
        /*0048*/ 	.byte	0x02, 0x4a
	.zero		1
	.zero		1


	//----- nvinfo : EIATTR_EXIT_INSTR_OFFSETS
	.align		4
        /*004c*/ 	.byte	0x04, 0x1c
        /*004e*/ 	.short	(.L_15 - .L_14)


	//   ....[0]....
.L_14:
        /*0050*/ 	.word	0x000004c0


	//   ....[1]....
        /*0054*/ 	.word	0x00000500


	//----- nvinfo : EIATTR_MAX_THREADS
	.align		4
.L_15:
        /*0058*/ 	.byte	0x04, 0x05
        /*005a*/ 	.short	(.L_17 - .L_16)
.L_16:
        /*005c*/ 	.word	0x00000010
        /*0060*/ 	.word	0x00000001
        /*0064*/ 	.word	0x00000001


	//----- nvinfo : EIATTR_CBANK_PARAM_SIZE
	.align		4
.L_17:
        /*0068*/ 	.byte	0x03, 0x19
        /*006a*/ 	.short	0x0018


	//----- nvinfo : EIATTR_PARAM_CBANK
	.align		4
        /*006c*/ 	.byte	0x04, 0x0a
        /*006e*/ 	.short	(.L_19 - .L_18)
	.align		4
.L_18:
        /*0070*/ 	.word	index@(.nv.constant0._Z19smem_latency_kernelPKjPjS1_)
        /*0074*/ 	.short	0x0380
        /*0076*/ 	.short	0x0018


	//----- nvinfo : EIATTR_SW_WAR
	.align		4
.L_19:
        /*0078*/ 	.byte	0x04, 0x36
        /*007a*/ 	.short	(.L_21 - .L_20)
.L_20:
        /*007c*/ 	.word	0x00000008
.L_21:


//--------------------- .nv.callgraph             --------------------------
	.section	.nv.callgraph,"",@"SHT_CUDA_CALLGRAPH"
	.align	4
	.sectionentsize	8
	.align		4
        /*0000*/ 	.word	0x00000000
	.align		4
        /*0004*/ 	.word	0xffffffff
	.align		4
        /*0008*/ 	.word	0x00000000
	.align		4
        /*000c*/ 	.word	0xfffffffe
	.align		4
        /*0010*/ 	.word	0x00000000
	.align		4
        /*0014*/ 	.word	0xfffffffd
	.align		4
        /*0018*/ 	.word	0x00000000
	.align		4
        /*001c*/ 	.word	0xfffffffc


//--------------------- .text._Z19smem_latency_kernelPKjPjS1_ --------------------------
	.section	.text._Z19smem_latency_kernelPKjPjS1_,"ax",@progbits
	.align	128
        .global         _Z19smem_latency_kernelPKjPjS1_
        .type           _Z19smem_latency_kernelPKjPjS1_,@function
        .size           _Z19smem_latency_kernelPKjPjS1_,(.L_x_1 - _Z19smem_latency_kernelPKjPjS1_)
        .other          _Z19smem_latency_kernelPKjPjS1_,@"STO_CUDA_ENTRY STV_DEFAULT"
_Z19smem_latency_kernelPKjPjS1_:
.text._Z19smem_latency_kernelPKjPjS1_:
[----:B------:R-:W-:Y:S01]  /*0000*/  LDC R1, c[0x0][0x37c] ;  /* 0x0000df00ff017b82 */ /* 0x000fe20000000800 */
[----:B------:R-:W0:Y:S07]  /*0010*/  S2R R0, SR_TID.X ;  /* 0x0000000000007919 */ /* 0x000e2e0000002100 */
[----:B------:R-:W0:Y:S01]  /*0020*/  LDC.64 R2, c[0x0][0x380] ;  /* 0x0000e000ff027b82 */ /* 0x000e220000000a00 */
[----:B------:R-:W1:Y:S01]  /*0030*/  LDCU.64 UR4, c[0x0][0x358] ;  /* 0x00006b00ff0477ac */ /* 0x000e620008000a00 */
[----:B0-----:R-:W-:-:S06]  /*0040*/  IMAD.WIDE.U32 R2, R0, 0x4, R2 ;  /* 0x0000000400027825 */ /* 0x001fcc00078e0002 */
[----:B-1----:R-:W2:Y:S01]  /*0050*/  LDG.E R2, desc[UR4][R2.64] ;  /* 0x0000000402027981 */ /* 0x002ea2000c1e1900 */
[----:B------:R-:W-:Y:S01]  /*0060*/  MOV R4, 0x400 ;  /* 0x0000040000047802 */ /* 0x000fe20000000f00 */
[----:B------:R-:W0:Y:S01]  /*0070*/  S2R R5, SR_CgaCtaId ;  /* 0x0000000000057919 */ /* 0x000e220000008800 */
[----:B------:R-:W1:Y:S02]  /*0080*/  S2R R6, SR_SWINHI ;  /* 0x0000000000067919 */ /* 0x000e640000002f00 */
[----:B0-----:R-:W-:-:S05]  /*0090*/  LEA R5, R5, R4, 0x18 ;  /* 0x0000000405057211 */ /* 0x001fca00078ec0ff */
[----:B------:R-:W-:Y:S01]  /*00a0*/  IMAD R7, R0, 0x4, R5 ;  /* 0x0000000400077824 */ /* 0x000fe200078e0205 */
[----:B------:R-:W-:Y:S02]  /*00b0*/  MOV R4, R5 ;  /* 0x0000000500047202 */ /* 0x000fe40000000f00 */
[----:B-1----:R-:W-:-:S03]  /*00c0*/  MOV R5, R6 ;  /* 0x0000000600057202 */ /* 0x002fc60000000f00 */
[----:B------:R-:W-:-:S05]  /*00d0*/  IMAD.WIDE.U32 R4, R0, 0x4, R4 ;  /* 0x0000000400047825 */ /* 0x000fca00078e0004 */
[----:B------:R-:W-:Y:S01]  /*00e0*/  MOV R8, R4 ;  /* 0x0000000400087202 */ /* 0x000fe20000000f00 */
[----:B--2---:R-:W-:Y:S01]  /*00f0*/  STS [R7], R2 ;  /* 0x0000000207007388 */ /* 0x004fe20000000800 */
[----:B------:R-:W-:Y:S08]  /*0100*/  BAR.SYNC.DEFER_BLOCKING 0x0 ;  /* 0x0000000000007b1d */ /* 0x000ff00000010000 */
[----:B------:R-:W0:Y:S01]  /*0110*/  S2UR UR6, SR_CLOCKLO ;  /* 0x00000000000679c3 */ /* 0x000e220000005000 */
[----:B------:R-:W-:Y:S01]  /*0120*/  NOP ;  /* 0x0000000000007918 */ /* 0x000fe20000000000 */
[----:B------:R-:W1:Y:S04]  /*0130*/  LDS R2, [R8] ;  /* 0x0000000008027984 */ /* 0x000e680000000800 */
[----:B-1----:R-:W1:Y:S04]  /*0140*/  LDS R2, [R2] ;  /* 0x0000000002027984 */ /* 0x002e680000000800 */
        /* <DEDUP_REMOVED lines=47> */
[----:B-1----:R-:W1:Y:S01]  /*0440*/  LDS R5, [R5] ;  /* 0x0000000005057984 */ /* 0x002e620000000800 */
[----:B------:R-:W-:Y:S01]  /*0450*/  BAR.SYNC.DEFER_BLOCKING 0x0 ;  /* 0x0000000000007b1d */ /* 0x000fe20000010000 */
[----:B------:R-:W-:-:S07]  /*0460*/  CS2R.32 R4, SR_CLOCKLO ;  /* 0x0000000000047805 */ /* 0x000fce0000005000 */
[----:B------:R-:W2:Y:S01]  /*0470*/  LDC.64 R2, c[0x0][0x390] ;  /* 0x0000e400ff027b82 */ /* 0x000ea20000000a00 */
[----:B-1----:R-:W-:Y:S01]  /*0480*/  ISETP.NE.AND P0, PT, R5, -0x1, PT ;  /* 0xffffffff0500780c */ /* 0x002fe20003f05270 */
[----:B0-----:R-:W-:Y:S02]  /*0490*/  VIADD R5, R4, -UR6 ;  /* 0x8000000604057c36 */ /* 0x001fe40008000000 */
[----:B--2---:R-:W-:-:S05]  /*04a0*/  IMAD.WIDE.U32 R2, R0, 0x4, R2 ;  /* 0x0000000400027825 */ /* 0x004fca00078e0002 */
[----:B------:R0:W-:Y:S05]  /*04b0*/  STG.E desc[UR4][R2.64], R5 ;  /* 0x0000000502007986 */ /* 0x0001ea000c101904 */
[----:B------:R-:W-:Y:S05]  /*04c0*/  @P0 EXIT ;  /* 0x000000000000094d */ /* 0x000fea0003800000 */
[----:B0-----:R-:W0:Y:S01]  /*04d0*/  LDC.64 R2, c[0x0][0x388] ;  /* 0x0000e200ff027b82 */ /* 0x001e220000000a00 */
[----:B------:R-:W-:-:S05]  /*04e0*/  IMAD.MOV.U32 R5, RZ, RZ, -0x1 ;  /* 0xffffffffff057424 */ /* 0x000fca00078e00ff */
[----:B0-----:R-:W-:Y:S01]  /*04f0*/  STG.E desc[UR4][R2.64], R5 ;  /* 0x0000000502007986 */ /* 0x001fe2000c101904 */
[----:B------:R-:W-:Y:S05]  /*0500*/  EXIT ;  /* 0x000000000000794d */ /* 0x000fea0003800000 */
.L_x_0:
[----:B------:R-:W-:-:S00]  /*0510*/  BRA `(.L_x_0) ;  /* 0xfffffffc00fc7947 */ /* 0x000fc0000383ffff */
[----:B------:R-:W-:-:S00]  /*0520*/  NOP ;  /* 0x0000000000007918 */ /* 0x000fc00000000000 */
        /* <DEDUP_REMOVED lines=13> */
.L_x_1:


//--------------------- .nv.shared._Z19smem_latency_kernelPKjPjS1_ --------------------------
	.section	.nv.shared._Z19smem_latency_kernelPKjPjS1_,"aw",@nobits
	.sectionflags	@""
	.align	4
.nv.shared._Z19smem_latency_kernelPKjPjS1_:
	.zero		1088


//--------------------- .nv.shared.reserved.0     --------------------------
	.section	.nv.shared.reserved.0,"aw",@nobits
	.weak		__nv_reservedSMEM_offset_0_alias
	.size		__nv_reservedSMEM_offset_0_alias, 0, 64
	.other		__nv_reservedSMEM_offset_0_alias,@"STO_CUDA_RESERVED_SHARED STV_DEFAULT"
__nv_reservedSMEM_offset_0_alias:
	.zero		0
	.zero		64


//--------------------- .nv.constant0._Z19smem_latency_kernelPKjPjS1_ --------------------------
	.section	.nv.constant0._Z19smem_latency_kernelPKjPjS1_,"a",@progbits
	.sectionflags	@""
	.align	4
.nv.constant0._Z19smem_latency_kernelPKjPjS1_:
	.zero		920


//--------------------- SYMBOLS --------------------------

	.type		.nv.reservedSmem.offset0,@object
	.size		.nv.reservedSmem.offset0,0x4
	.type		.nv.reservedSmem.cap,@object
	.size		.nv.reservedSmem.cap,0x4
